//
// Generated by NVIDIA NVVM Compiler
//
// Compiler Build ID: CL-36424714
// Cuda compilation tools, release 13.0, V13.0.88
// Based on NVVM 20.0.0
//

.version 9.0
.target sm_100
.address_size 64

	// .globl	_Z16reduction_kernelPKfPfi
// _ZZ16reduction_kernelPKfPfiE5sdata has been demoted

.visible .entry _Z16reduction_kernelPKfPfi(
	.param .u64 .ptr .align 1 _Z16reduction_kernelPKfPfi_param_0,
	.param .u64 .ptr .align 1 _Z16reduction_kernelPKfPfi_param_1,
	.param .u32 _Z16reduction_kernelPKfPfi_param_2
)
{
	.reg .pred 	%p<14>;
	.reg .b32 	%r<22>;
	.reg .b32 	%f<56>;
	.reg .b64 	%rd<7>;
	// demoted variable
	.shared .align 4 .b8 _ZZ16reduction_kernelPKfPfiE5sdata[1024];
	ld.param.u64 	%rd3, [_Z16reduction_kernelPKfPfi_param_0];
	ld.param.u64 	%rd2, [_Z16reduction_kernelPKfPfi_param_1];
	ld.param.u32 	%r7, [_Z16reduction_kernelPKfPfi_param_2];
	cvta.to.global.u64 	%rd4, %rd3;
	mov.u32 	%r1, %tid.x;
	mov.u32 	%r8, %ctaid.x;
	shl.b32 	%r9, %r8, 11;
	or.b32  	%r2, %r9, %r1;
	setp.ge.s32 	%p1, %r2, %r7;
	mul.wide.s32 	%rd5, %r2, 4;
	add.s64 	%rd1, %rd4, %rd5;
	mov.f32 	%f49, 0f00000000;
	@%p1 bra 	$L__BB0_2;
	ld.global.f32 	%f49, [%rd1];
$L__BB0_2:
	add.s32 	%r10, %r2, 256;
	setp.ge.s32 	%p2, %r10, %r7;
	@%p2 bra 	$L__BB0_4;
	ld.global.f32 	%f18, [%rd1+1024];
	add.f32 	%f49, %f49, %f18;
$L__BB0_4:
	add.s32 	%r11, %r2, 512;
	setp.ge.s32 	%p3, %r11, %r7;
	@%p3 bra 	$L__BB0_6;
	ld.global.f32 	%f19, [%rd1+2048];
	add.f32 	%f49, %f49, %f19;
$L__BB0_6:
	add.s32 	%r12, %r2, 768;
	setp.ge.s32 	%p4, %r12, %r7;
	@%p4 bra 	$L__BB0_8;
	ld.global.f32 	%f20, [%rd1+3072];
	add.f32 	%f49, %f49, %f20;
$L__BB0_8:
	add.s32 	%r13, %r2, 1024;
	setp.ge.s32 	%p5, %r13, %r7;
	@%p5 bra 	$L__BB0_10;
	ld.global.f32 	%f21, [%rd1+4096];
	add.f32 	%f49, %f49, %f21;
$L__BB0_10:
	add.s32 	%r14, %r2, 1280;
	setp.ge.s32 	%p6, %r14, %r7;
	@%p6 bra 	$L__BB0_12;
	ld.global.f32 	%f22, [%rd1+5120];
	add.f32 	%f49, %f49, %f22;
$L__BB0_12:
	add.s32 	%r15, %r2, 1536;
	setp.ge.s32 	%p7, %r15, %r7;
	@%p7 bra 	$L__BB0_14;
	ld.global.f32 	%f23, [%rd1+6144];
	add.f32 	%f49, %f49, %f23;
$L__BB0_14:
	add.s32 	%r16, %r2, 1792;
	setp.ge.s32 	%p8, %r16, %r7;
	@%p8 bra 	$L__BB0_16;
	ld.global.f32 	%f24, [%rd1+7168];
	add.f32 	%f49, %f49, %f24;
$L__BB0_16:
	shl.b32 	%r17, %r1, 2;
	mov.u32 	%r18, _ZZ16reduction_kernelPKfPfiE5sdata;
	add.s32 	%r3, %r18, %r17;
	st.shared.f32 	[%r3], %f49;
	bar.sync 	0;
	mov.u32 	%r21, %ntid.x;
	setp.lt.u32 	%p9, %r21, 66;
	@%p9 bra 	$L__BB0_20;
$L__BB0_17:
	shr.u32 	%r6, %r21, 1;
	setp.ge.u32 	%p10, %r1, %r6;
	@%p10 bra 	$L__BB0_19;
	shl.b32 	%r19, %r6, 2;
	add.s32 	%r20, %r3, %r19;
	ld.shared.f32 	%f25, [%r20];
	ld.shared.f32 	%f26, [%r3];
	add.f32 	%f27, %f25, %f26;
	st.shared.f32 	[%r3], %f27;
$L__BB0_19:
	bar.sync 	0;
	setp.gt.u32 	%p11, %r21, 131;
	mov.u32 	%r21, %r6;
	@%p11 bra 	$L__BB0_17;
$L__BB0_20:
	setp.gt.u32 	%p12, %r1, 31;
	@%p12 bra 	$L__BB0_23;
	ld.volatile.shared.f32 	%f28, [%r3+128];
	ld.volatile.shared.f32 	%f29, [%r3];
	add.f32 	%f30, %f28, %f29;
	st.volatile.shared.f32 	[%r3], %f30;
	ld.volatile.shared.f32 	%f31, [%r3+64];
	ld.volatile.shared.f32 	%f32, [%r3];
	add.f32 	%f33, %f31, %f32;
	st.volatile.shared.f32 	[%r3], %f33;
	ld.volatile.shared.f32 	%f34, [%r3+32];
	ld.volatile.shared.f32 	%f35, [%r3];
	add.f32 	%f36, %f34, %f35;
	st.volatile.shared.f32 	[%r3], %f36;
	ld.volatile.shared.f32 	%f37, [%r3+16];
	ld.volatile.shared.f32 	%f38, [%r3];
	add.f32 	%f39, %f37, %f38;
	st.volatile.shared.f32 	[%r3], %f39;
	ld.volatile.shared.f32 	%f40, [%r3+8];
	ld.volatile.shared.f32 	%f41, [%r3];
	add.f32 	%f42, %f40, %f41;
	st.volatile.shared.f32 	[%r3], %f42;
	ld.volatile.shared.f32 	%f43, [%r3+4];
	ld.volatile.shared.f32 	%f44, [%r3];
	add.f32 	%f45, %f43, %f44;
	st.volatile.shared.f32 	[%r3], %f45;
	setp.ne.s32 	%p13, %r1, 0;
	@%p13 bra 	$L__BB0_23;
	ld.shared.f32 	%f46, [_ZZ16reduction_kernelPKfPfiE5sdata];
	cvta.to.global.u64 	%rd6, %rd2;
	atom.global.add.f32 	%f47, [%rd6], %f46;
$L__BB0_23:
	ret;

}


// ===== COMPILED SASS (sm_100) =====

	.target	sm_100

	.elftype	@"ET_EXEC"


//--------------------- .note.nv.tkinfo           --------------------------
	.section	.note.nv.tkinfo,"",@"SHT_NOTE"
	.sectionflags	@"SHF_NOTE_NV_TKINFO"
	.tkinfo
        /*0018*/ 	.word	0x00000002
        /*0030*/ 	.string	""
        /*0030*/ 	.string	"ptxas"
        /*0030*/ 	.string	"Cuda compilation tools, release 13.0, V13.0.88"
        /*0030*/ 	.string	"Build cuda_13.0.r13.0/compiler.36424714_0"
        /*0030*/ 	.string	"-arch sm_100 -m 64 "



//--------------------- .note.nv.cuinfo           --------------------------
	.section	.note.nv.cuinfo,"",@"SHT_NOTE"
	.sectionflags	@"SHF_NOTE_NV_CUINFO"
        /*0018*/ 	.short	0x0002
        /*001a*/ 	.short	0x0064
        /*001c*/ 	.short	0x0082
	.zero		2


//--------------------- .nv.info                  --------------------------
	.section	.nv.info,"",@"SHT_CUDA_INFO"
	.align	4


	//----- nvinfo : EIATTR_REGCOUNT
	.align		4
        /*0000*/ 	.byte	0x04, 0x2f
        /*0002*/ 	.short	(.L_1 - .L_0)
	.align		4
.L_0:
        /*0004*/ 	.word	index@(_Z16reduction_kernelPKfPfi)
        /*0008*/ 	.word	0x00000014


	//----- nvinfo : EIATTR_FRAME_SIZE
	.align		4
.L_1:
        /*000c*/ 	.byte	0x04, 0x11
        /*000e*/ 	.short	(.L_3 - .L_2)
	.align		4
.L_2:
        /*0010*/ 	.word	index@(_Z16reduction_kernelPKfPfi)
        /*0014*/ 	.word	0x00000000


	//----- nvinfo : EIATTR_MIN_STACK_SIZE
	.align		4
.L_3:
        /*0018*/ 	.byte	0x04, 0x12
        /*001a*/ 	.short	(.L_5 - .L_4)
	.align		4
.L_4:
        /*001c*/ 	.word	index@(_Z16reduction_kernelPKfPfi)
        /*0020*/ 	.word	0x00000000
.L_5:


//--------------------- .nv.compat                --------------------------
	.section	.nv.compat,"",@"SHT_CUDA_COMPAT_INFO"
	.align	4
        /*0000*/ 	.byte	0x02, 0x09, 0x00, 0x00, 0x02, 0x02, 0x01, 0x00, 0x02, 0x05, 0x05, 0x00, 0x03, 0x07, 0x01, 0x01
        /*0010*/ 	.byte	0x02, 0x03, 0x00, 0x00, 0x02, 0x06, 0x01, 0x00, 0x04, 0x0b, 0x08, 0x00, 0x09, 0x00, 0x00, 0x00
        /*0020*/ 	.byte	0x00, 0x00, 0x00, 0x00


//--------------------- .nv.info._Z16reduction_kernelPKfPfi --------------------------
	.section	.nv.info._Z16reduction_kernelPKfPfi,"",@"SHT_CUDA_INFO"
	.sectionflags	@""
	.align	4


	//----- nvinfo : EIATTR_CUDA_API_VERSION
	.align		4
        /*0000*/ 	.byte	0x04, 0x37
        /*0002*/ 	.short	(.L_7 - .L_6)
.L_6:
        /*0004*/ 	.word	0x00000082


	//----- nvinfo : EIATTR_KPARAM_INFO
	.align		4
.L_7:
        /*0008*/ 	.byte	0x04, 0x17
        /*000a*/ 	.short	(.L_9 - .L_8)
.L_8:
        /*000c*/ 	.word	0x00000000
        /*0010*/ 	.short	0x0002
        /*0012*/ 	.short	0x0010
        /*0014*/ 	.byte	0x00, 0xf0, 0x11, 0x00


	//----- nvinfo : EIATTR_KPARAM_INFO
	.align		4
.L_9:
        /*0018*/ 	.byte	0x04, 0x17
        /*001a*/ 	.short	(.L_11 - .L_10)
.L_10:
        /*001c*/ 	.word	0x00000000
        /*0020*/ 	.short	0x0001
        /*0022*/ 	.short	0x0008
        /*0024*/ 	.byte	0x00, 0xf5, 0x21, 0x00


	//----- nvinfo : EIATTR_KPARAM_INFO
	.align		4
.L_11:
        /*0028*/ 	.byte	0x04, 0x17
        /*002a*/ 	.short	(.L_13 - .L_12)
.L_12:
        /*002c*/ 	.word	0x00000000
        /*0030*/ 	.short	0x0000
        /*0032*/ 	.short	0x0000
        /*0034*/ 	.byte	0x00, 0xf5, 0x21, 0x00


	//----- nvinfo : EIATTR_SPARSE_MMA_MASK
	.align		4
.L_13:
        /*0038*/ 	.byte	0x03, 0x50
        /*003a*/ 	.short	0x0000


	//----- nvinfo : EIATTR_MAXREG_COUNT
	.align		4
        /*003c*/ 	.byte	0x03, 0x1b
        /*003e*/ 	.short	0x00ff


	//----- nvinfo : EIATTR_NUM_BARRIERS
	.align		4
        /*0040*/ 	.byte	0x02, 0x4c
        /*0042*/ 	.byte	0x01
	.zero		1


	//----- nvinfo : EIATTR_MERCURY_ISA_VERSION
	.align		4
        /*0044*/ 	.byte	0x03, 0x5f
        /*0046*/ 	.short	0x0101


	//----- nvinfo : EIATTR_VRC_CTA_INIT_COUNT
	.align		4
        /*0048*/ 	.byte	0x02, 0x4a
	.zero		1
	.zero		1


	//----- nvinfo : EIATTR_EXIT_INSTR_OFFSETS
	.align		4
        /*004c*/ 	.byte	0x04, 0x1c
        /*004e*/ 	.short	(.L_15 - .L_14)


	//   ....[0]....
.L_14:
        /*0050*/ 	.word	0x000003e0


	//   ....[1]....
        /*0054*/ 	.word	0x00000580


	//   ....[2]....
        /*0058*/ 	.word	0x000005f0


	//----- nvinfo : EIATTR_CBANK_PARAM_SIZE
	.align		4
.L_15:
        /*005c*/ 	.byte	0x03, 0x19
        /*005e*/ 	.short	0x0014


	//----- nvinfo : EIATTR_PARAM_CBANK
	.align		4
        /*0060*/ 	.byte	0x04, 0x0a
        /*0062*/ 	.short	(.L_17 - .L_16)
	.align		4
.L_16:
        /*0064*/ 	.word	index@(.nv.constant0._Z16reduction_kernelPKfPfi)
        /*0068*/ 	.short	0x0380
        /*006a*/ 	.short	0x0014


	//----- nvinfo : EIATTR_SW_WAR
	.align		4
.L_17:
        /*006c*/ 	.byte	0x04, 0x36
        /*006e*/ 	.short	(.L_19 - .L_18)
.L_18:
        /*0070*/ 	.word	0x00000008
.L_19:


//--------------------- .nv.callgraph             --------------------------
	.section	.nv.callgraph,"",@"SHT_CUDA_CALLGRAPH"
	.align	4
	.sectionentsize	8
	.align		4
        /*0000*/ 	.word	0x00000000
	.align		4
        /*0004*/ 	.word	0xffffffff
	.align		4
        /*0008*/ 	.word	0x00000000
	.align		4
        /*000c*/ 	.word	0xfffffffe
	.align		4
        /*0010*/ 	.word	0x00000000
	.align		4
        /*0014*/ 	.word	0xfffffffd
	.align		4
        /*0018*/ 	.word	0x00000000
	.align		4
        /*001c*/ 	.word	0xfffffffc


//--------------------- .text._Z16reduction_kernelPKfPfi --------------------------
	.section	.text._Z16reduction_kernelPKfPfi,"ax",@progbits
	.align	128
        .global         _Z16reduction_kernelPKfPfi
        .type           _Z16reduction_kernelPKfPfi,@function
        .size           _Z16reduction_kernelPKfPfi,(.L_x_3 - _Z16reduction_kernelPKfPfi)
        .other          _Z16reduction_kernelPKfPfi,@"STO_CUDA_ENTRY STV_DEFAULT"
_Z16reduction_kernelPKfPfi:
.text._Z16reduction_kernelPKfPfi:
[----:B------:R-:W-:Y:S01]  /*0000*/  LDC R1, c[0x0][0x37c] ;  /* 0x0000df00ff017b82 */ /* 0x000fe20000000800 */
[----:B------:R-:W0:Y:S07]  /*0010*/  S2R R0, SR_TID.X ;  /* 0x0000000000007919 */ /* 0x000e2e0000002100 */
[----:B------:R-:W1:Y:S01]  /*0020*/  S2UR UR4, SR_CTAID.X ;  /* 0x00000000000479c3 */ /* 0x000e620000002500 */
[----:B------:R-:W2:Y:S01]  /*0030*/  LDCU UR5, c[0x0][0x390] ;  /* 0x00007200ff0577ac */ /* 0x000ea20008000800 */
[----:B------:R-:W3:Y:S06]  /*0040*/  LDCU.64 UR6, c[0x0][0x358] ;  /* 0x00006b00ff0677ac */ /* 0x000eec0008000a00 */
[----:B------:R-:W4:Y:S01]  /*0050*/  LDC.64 R2, c[0x0][0x380] ;  /* 0x0000e000ff027b82 */ /* 0x000f220000000a00 */
[----:B-1----:R-:W-:-:S06]  /*0060*/  USHF.L.U32 UR4, UR4, 0xb, URZ ;  /* 0x0000000b04047899 */ /* 0x002fcc00080006ff */
[----:B0-----:R-:W-:-:S04]  /*0070*/  LOP3.LUT R5, R0, UR4, RZ, 0xfc, !PT ;  /* 0x0000000400057c12 */ /* 0x001fc8000f8efcff */
[C---:B------:R-:W-:Y:S01]  /*0080*/  IADD3 R4, PT, PT, R5.reuse, 0x100, RZ ;  /* 0x0000010005047810 */ /* 0x040fe20007ffe0ff */
[C---:B------:R-:W-:Y:S01]  /*0090*/  VIADD R7, R5.reuse, 0x400 ;  /* 0x0000040005077836 */ /* 0x040fe20000000000 */
[C---:B------:R-:W-:Y:S01]  /*00a0*/  IADD3 R6, PT, PT, R5.reuse, 0x200, RZ ;  /* 0x0000020005067810 */ /* 0x040fe20007ffe0ff */
[C---:B----4-:R-:W-:Y:S01]  /*00b0*/  IMAD.WIDE R2, R5.reuse, 0x4, R2 ;  /* 0x0000000405027825 */ /* 0x050fe200078e0202 */
[C---:B--2---:R-:W-:Y:S02]  /*00c0*/  ISETP.GE.AND P4, PT, R5.reuse, UR5, PT ;  /* 0x0000000505007c0c */ /* 0x044fe4000bf86270 */
[----:B------:R-:W-:Y:S01]  /*00d0*/  ISETP.GE.AND P3, PT, R4, UR5, PT ;  /* 0x0000000504007c0c */ /* 0x000fe2000bf66270 */
[----:B------:R-:W-:Y:S01]  /*00e0*/  HFMA2 R4, -RZ, RZ, 0, 0 ;  /* 0x00000000ff047431 */ /* 0x000fe200000001ff */
[----:B------:R-:W-:Y:S01]  /*00f0*/  ISETP.GE.AND P2, PT, R6, UR5, PT ;  /* 0x0000000506007c0c */ /* 0x000fe2000bf46270 */
[----:B------:R-:W-:Y:S01]  /*0100*/  VIADD R6, R5, 0x300 ;  /* 0x0000030005067836 */ /* 0x000fe20000000000 */
[----:B------:R-:W-:-:S02]  /*0110*/  ISETP.GE.AND P0, PT, R7, UR5, PT ;  /* 0x0000000507007c0c */ /* 0x000fc4000bf06270 */
[C---:B------:R-:W-:Y:S02]  /*0120*/  IADD3 R8, PT, PT, R5.reuse, 0x500, RZ ;  /* 0x0000050005087810 */ /* 0x040fe40007ffe0ff */
[----:B------:R-:W-:Y:S01]  /*0130*/  ISETP.GE.AND P1, PT, R6, UR5, PT ;  /* 0x0000000506007c0c */ /* 0x000fe2000bf26270 */
[----:B------:R-:W-:Y:S02]  /*0140*/  VIADD R6, R5, 0x600 ;  /* 0x0000060005067836 */ /* 0x000fe40000000000 */
[----:B---3--:R-:W2:Y:S01]  /*0150*/  @!P4 LDG.E R4, desc[UR6][R2.64] ;  /* 0x000000060204c981 */ /* 0x008ea2000c1e1900 */
[----:B------:R-:W-:-:S03]  /*0160*/  ISETP.GE.AND P4, PT, R8, UR5, PT ;  /* 0x0000000508007c0c */ /* 0x000fc6000bf86270 */
[----:B------:R-:W2:Y:S01]  /*0170*/  @!P3 LDG.E R7, desc[UR6][R2.64+0x400] ;  /* 0x000400060207b981 */ /* 0x000ea2000c1e1900 */
[----:B------:R-:W-:-:S03]  /*0180*/  ISETP.GE.AND P5, PT, R6, UR5, PT ;  /* 0x0000000506007c0c */ /* 0x000fc6000bfa6270 */
[----:B------:R-:W3:Y:S01]  /*0190*/  @!P2 LDG.E R9, desc[UR6][R2.64+0x800] ;  /* 0x000800060209a981 */ /* 0x000ee2000c1e1900 */
[----:B------:R-:W-:-:S03]  /*01a0*/  IADD3 R6, PT, PT, R5, 0x700, RZ ;  /* 0x0000070005067810 */ /* 0x000fc60007ffe0ff */
[----:B------:R-:W4:Y:S01]  /*01b0*/  @!P1 LDG.E R5, desc[UR6][R2.64+0xc00] ;  /* 0x000c000602059981 */ /* 0x000f22000c1e1900 */
[----:B------:R-:W-:-:S03]  /*01c0*/  ISETP.GE.AND P6, PT, R6, UR5, PT ;  /* 0x0000000506007c0c */ /* 0x000fc6000bfc6270 */
[----:B------:R-:W5:Y:S04]  /*01d0*/  @!P0 LDG.E R11, desc[UR6][R2.64+0x1000] ;  /* 0x00100006020b8981 */ /* 0x000f68000c1e1900 */
[----:B------:R-:W5:Y:S04]  /*01e0*/  @!P4 LDG.E R13, desc[UR6][R2.64+0x1400] ;  /* 0x00140006020dc981 */ /* 0x000f68000c1e1900 */
[----:B------:R-:W5:Y:S04]  /*01f0*/  @!P5 LDG.E R15, desc[UR6][R2.64+0x1800] ;  /* 0x00180006020fd981 */ /* 0x000f68000c1e1900 */
[----:B------:R0:W5:Y:S01]  /*0200*/  @!P6 LDG.E R17, desc[UR6][R2.64+0x1c00] ;  /* 0x001c00060211e981 */ /* 0x000162000c1e1900 */
[----:B------:R-:W1:Y:S01]  /*0210*/  S2UR UR5, SR_CgaCtaId ;  /* 0x00000000000579c3 */ /* 0x000e620000008800 */
[----:B------:R-:W-:Y:S01]  /*0220*/  UMOV UR4, 0x400 ;  /* 0x0000040000047882 */ /* 0x000fe20000000000 */
[----:B------:R-:W0:Y:S02]  /*0230*/  LDCU UR8, c[0x0][0x360] ;  /* 0x00006c00ff0877ac */ /* 0x000e240008000800 */
[----:B0-----:R-:W-:-:S02]  /*0240*/  UISETP.GE.U32.AND UP0, UPT, UR8, 0x42, UPT ;  /* 0x000000420800788c */ /* 0x001fc4000bf06070 */
[----:B-1----:R-:W-:-:S06]  /*0250*/  ULEA UR4, UR5, UR4, 0x18 ;  /* 0x0000000405047291 */ /* 0x002fcc000f8ec0ff */
[----:B------:R-:W-:Y:S01]  /*0260*/  LEA R3, R0, UR4, 0x2 ;  /* 0x0000000400037c11 */ /* 0x000fe2000f8e10ff */
[----:B--2---:R-:W-:-:S04]  /*0270*/  @!P3 FADD R4, R4, R7 ;  /* 0x000000070404b221 */ /* 0x004fc80000000000 */
[----:B---3--:R-:W-:-:S04]  /*0280*/  @!P2 FADD R4, R4, R9 ;  /* 0x000000090404a221 */ /* 0x008fc80000000000 */
[----:B----4-:R-:W-:Y:S01]  /*0290*/  @!P1 FADD R4, R4, R5 ;  /* 0x0000000504049221 */ /* 0x010fe20000000000 */
[----:B------:R-:W-:-:S03]  /*02a0*/  ISETP.GT.U32.AND P1, PT, R0, 0x1f, PT ;  /* 0x0000001f0000780c */ /* 0x000fc60003f24070 */
[----:B-----5:R-:W-:-:S04]  /*02b0*/  @!P0 FADD R4, R4, R11 ;  /* 0x0000000b04048221 */ /* 0x020fc80000000000 */
[----:B------:R-:W-:-:S04]  /*02c0*/  @!P4 FADD R4, R4, R13 ;  /* 0x0000000d0404c221 */ /* 0x000fc80000000000 */
[----:B------:R-:W-:-:S04]  /*02d0*/  @!P5 FADD R4, R4, R15 ;  /* 0x0000000f0404d221 */ /* 0x000fc80000000000 */
[----:B------:R-:W-:-:S05]  /*02e0*/  @!P6 FADD R4, R4, R17 ;  /* 0x000000110404e221 */ /* 0x000fca0000000000 */
[----:B------:R0:W-:Y:S01]  /*02f0*/  STS [R3], R4 ;  /* 0x0000000403007388 */ /* 0x0001e20000000800 */
[----:B------:R-:W-:Y:S06]  /*0300*/  BAR.SYNC.DEFER_BLOCKING 0x0 ;  /* 0x0000000000007b1d */ /* 0x000fec0000010000 */
[----:B------:R-:W-:Y:S05]  /*0310*/  BRA.U !UP0, `(.L_x_0) ;  /* 0x0000000108307547 */ /* 0x000fea000b800000 */
[----:B------:R-:W-:-:S07]  /*0320*/  IMAD.U32 R2, RZ, RZ, UR8 ;  /* 0x00000008ff027e24 */ /* 0x000fce000f8e00ff */
.L_x_1:
[----:B------:R-:W-:-:S04]  /*0330*/  SHF.R.U32.HI R7, RZ, 0x1, R2 ;  /* 0x00000001ff077819 */ /* 0x000fc80000011602 */
[----:B------:R-:W-:-:S13]  /*0340*/  ISETP.GE.U32.AND P0, PT, R0, R7, PT ;  /* 0x000000070000720c */ /* 0x000fda0003f06070 */
[----:B0-----:R-:W-:Y:S01]  /*0350*/  @!P0 LEA R4, R7, R3, 0x2 ;  /* 0x0000000307048211 */ /* 0x001fe200078e10ff */
[----:B------:R-:W-:Y:S05]  /*0360*/  @!P0 LDS R5, [R3] ;  /* 0x0000000003058984 */ /* 0x000fea0000000800 */
[----:B------:R-:W0:Y:S02]  /*0370*/  @!P0 LDS R4, [R4] ;  /* 0x0000000004048984 */ /* 0x000e240000000800 */
[----:B0-----:R-:W-:-:S05]  /*0380*/  @!P0 FADD R6, R4, R5 ;  /* 0x0000000504068221 */ /* 0x001fca0000000000 */
[----:B------:R1:W-:Y:S01]  /*0390*/  @!P0 STS [R3], R6 ;  /* 0x0000000603008388 */ /* 0x0003e20000000800 */
[----:B------:R-:W-:Y:S01]  /*03a0*/  BAR.SYNC.DEFER_BLOCKING 0x0 ;  /* 0x0000000000007b1d */ /* 0x000fe20000010000 */
[----:B------:R-:W-:Y:S01]  /*03b0*/  ISETP.GT.U32.AND P0, PT, R2, 0x83, PT ;  /* 0x000000830200780c */ /* 0x000fe20003f04070 */
[----:B------:R-:W-:-:S12]  /*03c0*/  IMAD.MOV.U32 R2, RZ, RZ, R7 ;  /* 0x000000ffff027224 */ /* 0x000fd800078e0007 */
[----:B-1----:R-:W-:Y:S05]  /*03d0*/  @P0 BRA `(.L_x_1) ;  /* 0xfffffffc00d40947 */ /* 0x002fea000383ffff */
.L_x_0:
[----:B------:R-:W-:Y:S05]  /*03e0*/  @P1 EXIT ;  /* 0x000000000000194d */ /* 0x000fea0003800000 */
[----:B------:R-:W-:Y:S01]  /*03f0*/  LDS R2, [R3+0x80] ;  /* 0x0000800003027984 */ /* 0x000fe20000000800 */
[----:B------:R-:W-:-:S03]  /*0400*/  ISETP.NE.AND P0, PT, R0, RZ, PT ;  /* 0x000000ff0000720c */ /* 0x000fc60003f05270 */
[----:B------:R-:W1:Y:S02]  /*0410*/  LDS R5, [R3] ;  /* 0x0000000003057984 */ /* 0x000e640000000800 */
[----:B-1----:R-:W-:-:S05]  /*0420*/  FADD R2, R2, R5 ;  /* 0x0000000502027221 */ /* 0x002fca0000000000 */
[----:B------:R-:W-:Y:S04]  /*0430*/  STS [R3], R2 ;  /* 0x0000000203007388 */ /* 0x000fe80000000800 */
[----:B0-----:R-:W-:Y:S04]  /*0440*/  LDS R4, [R3+0x40] ;  /* 0x0000400003047984 */ /* 0x001fe80000000800 */
[----:B------:R-:W0:Y:S02]  /*0450*/  LDS R5, [R3] ;  /* 0x0000000003057984 */ /* 0x000e240000000800 */
[----:B0-----:R-:W-:-:S05]  /*0460*/  FADD R4, R4, R5 ;  /* 0x0000000504047221 */ /* 0x001fca0000000000 */
[----:B------:R-:W-:Y:S04]  /*0470*/  STS [R3], R4 ;  /* 0x0000000403007388 */ /* 0x000fe80000000800 */
[----:B------:R-:W-:Y:S04]  /*0480*/  LDS R5, [R3+0x20] ;  /* 0x0000200003057984 */ /* 0x000fe80000000800 */
        /* <DEDUP_REMOVED lines=14> */
[----:B------:R0:W-:Y:S01]  /*0570*/  STS [R3], R4 ;  /* 0x0000000403007388 */ /* 0x0001e20000000800 */
[----:B------:R-:W-:Y:S05]  /*0580*/  @P0 EXIT ;  /* 0x000000000000094d */ /* 0x000fea0003800000 */
[----:B------:R-:W1:Y:S01]  /*0590*/  S2UR UR5, SR_CgaCtaId ;  /* 0x00000000000579c3 */ /* 0x000e620000008800 */
[----:B------:R-:W-:-:S07]  /*05a0*/  UMOV UR4, 0x400 ;  /* 0x0000040000047882 */ /* 0x000fce0000000000 */
[----:B0-----:R-:W0:Y:S01]  /*05b0*/  LDC.64 R2, c[0x0][0x388] ;  /* 0x0000e200ff027b82 */ /* 0x001e220000000a00 */
[----:B-1----:R-:W-:-:S09]  /*05c0*/  ULEA UR4, UR5, UR4, 0x18 ;  /* 0x0000000405047291 */ /* 0x002fd2000f8ec0ff */
[----:B------:R-:W0:Y:S04]  /*05d0*/  LDS R5, [UR4] ;  /* 0x00000004ff057984 */ /* 0x000e280008000800 */
[----:B0-----:R-:W-:Y:S01]  /*05e0*/  REDG.E.ADD.F32.FTZ.RN.STRONG.GPU desc[UR6][R2.64], R5 ;  /* 0x00000005020079a6 */ /* 0x001fe2000c12f306 */
[----:B------:R-:W-:Y:S05]  /*05f0*/  EXIT ;  /* 0x000000000000794d */ /* 0x000fea0003800000 */
.L_x_2:
[----:B------:R-:W-:-:S00]  /*0600*/  BRA `(.L_x_2) ;  /* 0xfffffffc00fc7947 */ /* 0x000fc0000383ffff */
[----:B------:R-:W-:-:S00]  /*0610*/  NOP ;  /* 0x0000000000007918 */ /* 0x000fc00000000000 */
        /* <DEDUP_REMOVED lines=14> */
.L_x_3:


//--------------------- .nv.shared._Z16reduction_kernelPKfPfi --------------------------
	.section	.nv.shared._Z16reduction_kernelPKfPfi,"aw",@nobits
	.sectionflags	@""
	.align	4
.nv.shared._Z16reduction_kernelPKfPfi:
	.zero		2048


//--------------------- .nv.shared.reserved.0     --------------------------
	.section	.nv.shared.reserved.0,"aw",@nobits
	.weak		__nv_reservedSMEM_offset_0_alias
	.size		__nv_reservedSMEM_offset_0_alias, 0, 64
	.other		__nv_reservedSMEM_offset_0_alias,@"STO_CUDA_RESERVED_SHARED STV_DEFAULT"
__nv_reservedSMEM_offset_0_alias:
	.zero		0
	.zero		64


//--------------------- .nv.constant0._Z16reduction_kernelPKfPfi --------------------------
	.section	.nv.constant0._Z16reduction_kernelPKfPfi,"a",@progbits
	.sectionflags	@""
	.align	4
.nv.constant0._Z16reduction_kernelPKfPfi:
	.zero		916


//--------------------- SYMBOLS --------------------------

	.type		.nv.reservedSmem.offset0,@object
	.size		.nv.reservedSmem.offset0,0x4
	.type		.nv.reservedSmem.cap,@object
	.size		.nv.reservedSmem.cap,0x4
